//
// Generated by NVIDIA NVVM Compiler
//
// Compiler Build ID: CL-36424714
// Cuda compilation tools, release 13.0, V13.0.88
// Based on NVVM 20.0.0
//

.version 9.0
.target sm_100
.address_size 64

	// .globl	_Z17nn_Softmax_kernelPfS_
.global .align 4 .b8 x[256];
.global .align 4 .b8 exp_x[256];
.global .align 4 .b8 sum_exp[32];
.global .align 4 .b8 result[256];

.visible .entry _Z17nn_Softmax_kernelPfS_(
	.param .u64 .ptr .align 1 _Z17nn_Softmax_kernelPfS__param_0,
	.param .u64 .ptr .align 1 _Z17nn_Softmax_kernelPfS__param_1
)
{
	.reg .pred 	%p<9>;
	.reg .b32 	%r<13>;
	.reg .b32 	%f<23>;
	.reg .b64 	%rd<35>;

	ld.param.u64 	%rd1, [_Z17nn_Softmax_kernelPfS__param_0];
	ld.param.u64 	%rd2, [_Z17nn_Softmax_kernelPfS__param_1];
	mov.u32 	%r3, %tid.y;
	mov.u32 	%r4, %ctaid.y;
	mov.u32 	%r5, %ntid.y;
	mad.lo.s32 	%r1, %r4, %r5, %r3;
	mov.u32 	%r6, %tid.x;
	mov.u32 	%r7, %ctaid.x;
	mov.u32 	%r8, %ntid.x;
	mad.lo.s32 	%r2, %r7, %r8, %r6;
	setp.lt.u32 	%p2, %r1, 8;
	setp.lt.s32 	%p3, %r2, 8;
	and.pred  	%p1, %p2, %p3;
	not.pred 	%p4, %p1;
	@%p4 bra 	$L__BB0_2;
	cvta.to.global.u64 	%rd3, %rd1;
	shl.b32 	%r9, %r1, 3;
	add.s32 	%r10, %r9, %r2;
	mul.wide.s32 	%rd4, %r10, 4;
	add.s64 	%rd5, %rd3, %rd4;
	ld.global.f32 	%f1, [%rd5];
	mul.wide.u32 	%rd6, %r1, 32;
	mov.u64 	%rd7, x;
	add.s64 	%rd8, %rd7, %rd6;
	mul.wide.s32 	%rd9, %r2, 4;
	add.s64 	%rd10, %rd8, %rd9;
	st.global.f32 	[%rd10], %f1;
	mul.f32 	%f2, %f1, 0f3FB8AA3B;
	ex2.approx.f32 	%f3, %f2;
	mov.u64 	%rd11, exp_x;
	add.s64 	%rd12, %rd11, %rd6;
	add.s64 	%rd13, %rd12, %rd9;
	st.global.f32 	[%rd13], %f3;
$L__BB0_2:
	setp.gt.u32 	%p5, %r1, 7;
	setp.ne.s32 	%p6, %r2, 0;
	or.pred  	%p7, %p6, %p5;
	@%p7 bra 	$L__BB0_4;
	mul.wide.u32 	%rd14, %r1, 32;
	mov.u64 	%rd15, exp_x;
	add.s64 	%rd16, %rd15, %rd14;
	ld.global.f32 	%f4, [%rd16];
	add.f32 	%f5, %f4, 0f00000000;
	ld.global.f32 	%f6, [%rd16+4];
	add.f32 	%f7, %f5, %f6;
	ld.global.f32 	%f8, [%rd16+8];
	add.f32 	%f9, %f7, %f8;
	ld.global.f32 	%f10, [%rd16+12];
	add.f32 	%f11, %f9, %f10;
	ld.global.f32 	%f12, [%rd16+16];
	add.f32 	%f13, %f11, %f12;
	ld.global.f32 	%f14, [%rd16+20];
	add.f32 	%f15, %f13, %f14;
	ld.global.f32 	%f16, [%rd16+24];
	add.f32 	%f17, %f15, %f16;
	ld.global.f32 	%f18, [%rd16+28];
	add.f32 	%f19, %f17, %f18;
	mul.wide.u32 	%rd17, %r1, 4;
	mov.u64 	%rd18, sum_exp;
	add.s64 	%rd19, %rd18, %rd17;
	st.global.f32 	[%rd19], %f19;
$L__BB0_4:
	@%p4 bra 	$L__BB0_6;
	mul.wide.u32 	%rd20, %r1, 32;
	mov.u64 	%rd21, exp_x;
	add.s64 	%rd22, %rd21, %rd20;
	mul.wide.s32 	%rd23, %r2, 4;
	add.s64 	%rd24, %rd22, %rd23;
	ld.global.f32 	%f20, [%rd24];
	mul.wide.u32 	%rd25, %r1, 4;
	mov.u64 	%rd26, sum_exp;
	add.s64 	%rd27, %rd26, %rd25;
	add.s64 	%rd28, %rd27, %rd23;
	ld.global.f32 	%f21, [%rd28];
	div.rn.f32 	%f22, %f20, %f21;
	mov.u64 	%rd29, result;
	add.s64 	%rd30, %rd29, %rd20;
	add.s64 	%rd31, %rd30, %rd23;
	st.global.f32 	[%rd31], %f22;
	shl.b32 	%r11, %r1, 3;
	add.s32 	%r12, %r11, %r2;
	cvta.to.global.u64 	%rd32, %rd2;
	mul.wide.s32 	%rd33, %r12, 4;
	add.s64 	%rd34, %rd32, %rd33;
	st.global.f32 	[%rd34], %f22;
$L__BB0_6:
	ret;

}


// ===== COMPILED SASS (sm_100) =====

	.target	sm_100

	.elftype	@"ET_EXEC"


//--------------------- .note.nv.tkinfo           --------------------------
	.section	.note.nv.tkinfo,"",@"SHT_NOTE"
	.sectionflags	@"SHF_NOTE_NV_TKINFO"
	.tkinfo
        /*0018*/ 	.word	0x00000002
        /*0030*/ 	.string	""
        /*0030*/ 	.string	"ptxas"
        /*0030*/ 	.string	"Cuda compilation tools, release 13.0, V13.0.88"
        /*0030*/ 	.string	"Build cuda_13.0.r13.0/compiler.36424714_0"
        /*0030*/ 	.string	"-arch sm_100 -m 64 "



//--------------------- .note.nv.cuinfo           --------------------------
	.section	.note.nv.cuinfo,"",@"SHT_NOTE"
	.sectionflags	@"SHF_NOTE_NV_CUINFO"
        /*0018*/ 	.short	0x0002
        /*001a*/ 	.short	0x0064
        /*001c*/ 	.short	0x0082
	.zero		2


//--------------------- .nv.info                  --------------------------
	.section	.nv.info,"",@"SHT_CUDA_INFO"
	.align	4


	//----- nvinfo : EIATTR_REGCOUNT
	.align		4
        /*0000*/ 	.byte	0x04, 0x2f
        /*0002*/ 	.short	(.L_5 - .L_4)
	.align		4
.L_4:
        /*0004*/ 	.word	index@(_Z17nn_Softmax_kernelPfS_)
        /*0008*/ 	.word	0x00000018


	//----- nvinfo : EIATTR_FRAME_SIZE
	.align		4
.L_5:
        /*000c*/ 	.byte	0x04, 0x11
        /*000e*/ 	.short	(.L_7 - .L_6)
	.align		4
.L_6:
        /*0010*/ 	.word	index@($__internal_0_$__cuda_sm3x_div_rn_noftz_f32_slowpath)
        /*0014*/ 	.word	0x00000000


	//----- nvinfo : EIATTR_FRAME_SIZE
	.align		4
.L_7:
        /*0018*/ 	.byte	0x04, 0x11
        /*001a*/ 	.short	(.L_9 - .L_8)
	.align		4
.L_8:
        /*001c*/ 	.word	index@(_Z17nn_Softmax_kernelPfS_)
        /*0020*/ 	.word	0x00000000


	//----- nvinfo : EIATTR_MIN_STACK_SIZE
	.align		4
.L_9:
        /*0024*/ 	.byte	0x04, 0x12
        /*0026*/ 	.short	(.L_11 - .L_10)
	.align		4
.L_10:
        /*0028*/ 	.word	index@(_Z17nn_Softmax_kernelPfS_)
        /*002c*/ 	.word	0x00000000
.L_11:


//--------------------- .nv.compat                --------------------------
	.section	.nv.compat,"",@"SHT_CUDA_COMPAT_INFO"
	.align	4
        /*0000*/ 	.byte	0x02, 0x09, 0x00, 0x00, 0x02, 0x02, 0x01, 0x00, 0x02, 0x05, 0x05, 0x00, 0x03, 0x07, 0x01, 0x01
        /*0010*/ 	.byte	0x02, 0x03, 0x00, 0x00, 0x02, 0x06, 0x01, 0x00, 0x04, 0x0b, 0x08, 0x00, 0x01, 0x00, 0x00, 0x00
        /*0020*/ 	.byte	0x00, 0x00, 0x00, 0x00


//--------------------- .nv.info._Z17nn_Softmax_kernelPfS_ --------------------------
	.section	.nv.info._Z17nn_Softmax_kernelPfS_,"",@"SHT_CUDA_INFO"
	.sectionflags	@""
	.align	4


	//----- nvinfo : EIATTR_CUDA_API_VERSION
	.align		4
        /*0000*/ 	.byte	0x04, 0x37
        /*0002*/ 	.short	(.L_13 - .L_12)
.L_12:
        /*0004*/ 	.word	0x00000082


	//----- nvinfo : EIATTR_KPARAM_INFO
	.align		4
.L_13:
        /*0008*/ 	.byte	0x04, 0x17
        /*000a*/ 	.short	(.L_15 - .L_14)
.L_14:
        /*000c*/ 	.word	0x00000000
        /*0010*/ 	.short	0x0001
        /*0012*/ 	.short	0x0008
        /*0014*/ 	.byte	0x00, 0xf5, 0x21, 0x00


	//----- nvinfo : EIATTR_KPARAM_INFO
	.align		4
.L_15:
        /*0018*/ 	.byte	0x04, 0x17
        /*001a*/ 	.short	(.L_17 - .L_16)
.L_16:
        /*001c*/ 	.word	0x00000000
        /*0020*/ 	.short	0x0000
        /*0022*/ 	.short	0x0000
        /*0024*/ 	.byte	0x00, 0xf5, 0x21, 0x00


	//----- nvinfo : EIATTR_SPARSE_MMA_MASK
	.align		4
.L_17:
        /*0028*/ 	.byte	0x03, 0x50
        /*002a*/ 	.short	0x0000


	//----- nvinfo : EIATTR_MAXREG_COUNT
	.align		4
        /*002c*/ 	.byte	0x03, 0x1b
        /*002e*/ 	.short	0x00ff


	//----- nvinfo : EIATTR_MERCURY_ISA_VERSION
	.align		4
        /*0030*/ 	.byte	0x03, 0x5f
        /*0032*/ 	.short	0x0101


	//----- nvinfo : EIATTR_VRC_CTA_INIT_COUNT
	.align		4
        /*0034*/ 	.byte	0x02, 0x4a
	.zero		1
	.zero		1


	//----- nvinfo : EIATTR_EXIT_INSTR_OFFSETS
	.align		4
        /*0038*/ 	.byte	0x04, 0x1c
        /*003a*/ 	.short	(.L_19 - .L_18)


	//   ....[0]....
.L_18:
        /*003c*/ 	.word	0x000003a0


	//   ....[1]....
        /*0040*/ 	.word	0x00000580


	//----- nvinfo : EIATTR_CRS_STACK_SIZE
	.align		4
.L_19:
        /*0044*/ 	.byte	0x04, 0x1e
        /*0046*/ 	.short	(.L_21 - .L_20)
.L_20:
        /*0048*/ 	.word	0x00000000


	//----- nvinfo : EIATTR_CBANK_PARAM_SIZE
	.align		4
.L_21:
        /*004c*/ 	.byte	0x03, 0x19
        /*004e*/ 	.short	0x0010


	//----- nvinfo : EIATTR_PARAM_CBANK
	.align		4
        /*0050*/ 	.byte	0x04, 0x0a
        /*0052*/ 	.short	(.L_23 - .L_22)
	.align		4
.L_22:
        /*0054*/ 	.word	index@(.nv.constant0._Z17nn_Softmax_kernelPfS_)
        /*0058*/ 	.short	0x0380
        /*005a*/ 	.short	0x0010


	//----- nvinfo : EIATTR_SW_WAR
	.align		4
.L_23:
        /*005c*/ 	.byte	0x04, 0x36
        /*005e*/ 	.short	(.L_25 - .L_24)
.L_24:
        /*0060*/ 	.word	0x00000008
.L_25:


//--------------------- .nv.callgraph             --------------------------
	.section	.nv.callgraph,"",@"SHT_CUDA_CALLGRAPH"
	.align	4
	.sectionentsize	8
	.align		4
        /*0000*/ 	.word	0x00000000
	.align		4
        /*0004*/ 	.word	0xffffffff
	.align		4
        /*0008*/ 	.word	0x00000000
	.align		4
        /*000c*/ 	.word	0xfffffffe
	.align		4
        /*0010*/ 	.word	0x00000000
	.align		4
        /*0014*/ 	.word	0xfffffffd
	.align		4
        /*0018*/ 	.word	0x00000000
	.align		4
        /*001c*/ 	.word	0xfffffffc


//--------------------- .nv.constant4             --------------------------
	.section	.nv.constant4,"a",@progbits
	.align	8
	.align		8
.nv.constant4:
        /*0000*/ 	.dword	x
	.align		8
        /*0008*/ 	.dword	exp_x
	.align		8
        /*0010*/ 	.dword	sum_exp
	.align		8
        /*0018*/ 	.dword	result


//--------------------- .text._Z17nn_Softmax_kernelPfS_ --------------------------
	.section	.text._Z17nn_Softmax_kernelPfS_,"ax",@progbits
	.align	128
        .global         _Z17nn_Softmax_kernelPfS_
        .type           _Z17nn_Softmax_kernelPfS_,@function
        .size           _Z17nn_Softmax_kernelPfS_,(.L_x_18 - _Z17nn_Softmax_kernelPfS_)
        .other          _Z17nn_Softmax_kernelPfS_,@"STO_CUDA_ENTRY STV_DEFAULT"
_Z17nn_Softmax_kernelPfS_:
.text._Z17nn_Softmax_kernelPfS_:
[----:B------:R-:W-:Y:S01]  /*0000*/  LDC R1, c[0x0][0x37c] ;  /* 0x0000df00ff017b82 */ /* 0x000fe20000000800 */
[----:B------:R-:W0:Y:S07]  /*0010*/  S2R R2, SR_TID.X ;  /* 0x0000000000027919 */ /* 0x000e2e0000002100 */
[----:B------:R-:W1:Y:S01]  /*0020*/  LDC R0, c[0x0][0x364] ;  /* 0x0000d900ff007b82 */ /* 0x000e620000000800 */
[----:B------:R-:W-:Y:S01]  /*0030*/  BSSY.RECONVERGENT B0, `(.L_x_0) ;  /* 0x000001e000007945 */ /* 0x000fe20003800200 */
[----:B------:R-:W1:Y:S06]  /*0040*/  S2R R5, SR_TID.Y ;  /* 0x0000000000057919 */ /* 0x000e6c0000002200 */
[----:B------:R-:W0:Y:S08]  /*0050*/  S2UR UR5, SR_CTAID.X ;  /* 0x00000000000579c3 */ /* 0x000e300000002500 */
[----:B------:R-:W0:Y:S08]  /*0060*/  LDC R3, c[0x0][0x360] ;  /* 0x0000d800ff037b82 */ /* 0x000e300000000800 */
[----:B------:R-:W1:Y:S01]  /*0070*/  S2UR UR4, SR_CTAID.Y ;  /* 0x00000000000479c3 */ /* 0x000e620000002600 */
[----:B0-----:R-:W-:-:S05]  /*0080*/  IMAD R2, R3, UR5, R2 ;  /* 0x0000000503027c24 */ /* 0x001fca000f8e0202 */
[----:B------:R-:W-:Y:S01]  /*0090*/  ISETP.GE.AND P0, PT, R2, 0x8, PT ;  /* 0x000000080200780c */ /* 0x000fe20003f06270 */
[----:B-1----:R-:W-:Y:S01]  /*00a0*/  IMAD R5, R0, UR4, R5 ;  /* 0x0000000400057c24 */ /* 0x002fe2000f8e0205 */
[----:B------:R-:W0:Y:S04]  /*00b0*/  LDCU.64 UR4, c[0x0][0x358] ;  /* 0x00006b00ff0477ac */ /* 0x000e280008000a00 */
[C---:B------:R-:W-:Y:S02]  /*00c0*/  ISETP.LT.U32.AND P0, PT, R5.reuse, 0x8, !P0 ;  /* 0x000000080500780c */ /* 0x040fe40004701070 */
[----:B------:R-:W-:-:S04]  /*00d0*/  ISETP.GT.U32.AND P1, PT, R5, 0x7, PT ;  /* 0x000000070500780c */ /* 0x000fc80003f24070 */
[----:B------:R-:W-:-:S07]  /*00e0*/  ISETP.NE.OR P1, PT, R2, RZ, P1 ;  /* 0x000000ff0200720c */ /* 0x000fce0000f25670 */
[----:B------:R-:W-:Y:S06]  /*00f0*/  @!P0 BRA `(.L_x_1) ;  /* 0x0000000000448947 */ /* 0x000fec0003800000 */
[----:B------:R-:W1:Y:S01]  /*0100*/  LDC.64 R6, c[0x0][0x380] ;  /* 0x0000e000ff067b82 */ /* 0x000e620000000a00 */
[----:B------:R-:W-:-:S07]  /*0110*/  IMAD R3, R5, 0x8, R2 ;  /* 0x0000000805037824 */ /* 0x000fce00078e0202 */
[----:B------:R-:W2:Y:S08]  /*0120*/  LDC.64 R8, c[0x4][RZ] ;  /* 0x01000000ff087b82 */ /* 0x000eb00000000a00 */
[----:B------:R-:W3:Y:S01]  /*0130*/  LDC.64 R10, c[0x4][0x8] ;  /* 0x01000200ff0a7b82 */ /* 0x000ee20000000a00 */
[----:B-1----:R-:W-:-:S06]  /*0140*/  IMAD.WIDE R6, R3, 0x4, R6 ;  /* 0x0000000403067825 */ /* 0x002fcc00078e0206 */
[----:B0-----:R-:W4:Y:S01]  /*0150*/  LDG.E R7, desc[UR4][R6.64] ;  /* 0x0000000406077981 */ /* 0x001f22000c1e1900 */
[----:B--2---:R-:W-:-:S04]  /*0160*/  IMAD.WIDE.U32 R8, R5, 0x20, R8 ;  /* 0x0000002005087825 */ /* 0x004fc800078e0008 */
[----:B------:R-:W-:-:S04]  /*0170*/  IMAD.WIDE R8, R2, 0x4, R8 ;  /* 0x0000000402087825 */ /* 0x000fc800078e0208 */
[----:B---3--:R-:W-:-:S04]  /*0180*/  IMAD.WIDE.U32 R10, R5, 0x20, R10 ;  /* 0x00000020050a7825 */ /* 0x008fc800078e000a */
[----:B------:R-:W-:-:S04]  /*0190*/  IMAD.WIDE R10, R2, 0x4, R10 ;  /* 0x00000004020a7825 */ /* 0x000fc800078e020a */
[----:B----4-:R-:W-:Y:S01]  /*01a0*/  FMUL R0, R7, 1.4426950216293334961 ;  /* 0x3fb8aa3b07007820 */ /* 0x010fe20000400000 */
[----:B------:R1:W-:Y:S04]  /*01b0*/  STG.E desc[UR4][R8.64], R7 ;  /* 0x0000000708007986 */ /* 0x0003e8000c101904 */
[----:B------:R-:W-:-:S13]  /*01c0*/  FSETP.GEU.AND P2, PT, R0, -126, PT ;  /* 0xc2fc00000000780b */ /* 0x000fda0003f4e000 */
[----:B------:R-:W-:-:S04]  /*01d0*/  @!P2 FMUL R0, R0, 0.5 ;  /* 0x3f0000000000a820 */ /* 0x000fc80000400000 */
[----:B------:R-:W0:Y:S02]  /*01e0*/  MUFU.EX2 R3, R0 ;  /* 0x0000000000037308 */ /* 0x000e240000000800 */
[----:B0-----:R-:W-:-:S05]  /*01f0*/  @!P2 FMUL R3, R3, R3 ;  /* 0x000000030303a220 */ /* 0x001fca0000400000 */
[----:B------:R1:W-:Y:S02]  /*0200*/  STG.E desc[UR4][R10.64], R3 ;  /* 0x000000030a007986 */ /* 0x0003e4000c101904 */
.L_x_1:
[----:B0-----:R-:W-:Y:S05]  /*0210*/  BSYNC.RECONVERGENT B0 ;  /* 0x0000000000007941 */ /* 0x001fea0003800200 */
.L_x_0:
[----:B------:R-:W-:Y:S04]  /*0220*/  BSSY.RECONVERGENT B0, `(.L_x_2) ;  /* 0x0000017000007945 */ /* 0x000fe80003800200 */
[----:B------:R-:W-:Y:S05]  /*0230*/  @P1 BRA `(.L_x_3) ;  /* 0x0000000000541947 */ /* 0x000fea0003800000 */
[----:B-1----:R-:W0:Y:S02]  /*0240*/  LDC.64 R6, c[0x4][0x8] ;  /* 0x01000200ff067b82 */ /* 0x002e240000000a00 */
[----:B0-----:R-:W-:-:S06]  /*0250*/  IMAD.WIDE.U32 R8, R5, 0x20, R6 ;  /* 0x0000002005087825 */ /* 0x001fcc00078e0006 */
[----:B------:R-:W0:Y:S01]  /*0260*/  LDC.64 R6, c[0x4][0x10] ;  /* 0x01000400ff067b82 */ /* 0x000e220000000a00 */
[----:B------:R-:W2:Y:S04]  /*0270*/  LDG.E R0, desc[UR4][R8.64] ;  /* 0x0000000408007981 */ /* 0x000ea8000c1e1900 */
[----:B------:R-:W3:Y:S04]  /*0280*/  LDG.E R3, desc[UR4][R8.64+0x4] ;  /* 0x0000040408037981 */ /* 0x000ee8000c1e1900 */
[----:B------:R-:W4:Y:S04]  /*0290*/  LDG.E R11, desc[UR4][R8.64+0x8] ;  /* 0x00000804080b7981 */ /* 0x000f28000c1e1900 */
[----:B------:R-:W5:Y:S04]  /*02a0*/  LDG.E R13, desc[UR4][R8.64+0xc] ;  /* 0x00000c04080d7981 */ /* 0x000f68000c1e1900 */
[----:B------:R-:W5:Y:S04]  /*02b0*/  LDG.E R15, desc[UR4][R8.64+0x10] ;  /* 0x00001004080f7981 */ /* 0x000f68000c1e1900 */
[----:B------:R-:W5:Y:S04]  /*02c0*/  LDG.E R17, desc[UR4][R8.64+0x14] ;  /* 0x0000140408117981 */ /* 0x000f68000c1e1900 */
[----:B------:R-:W5:Y:S04]  /*02d0*/  LDG.E R19, desc[UR4][R8.64+0x18] ;  /* 0x0000180408137981 */ /* 0x000f68000c1e1900 */
[----:B------:R-:W5:Y:S01]  /*02e0*/  LDG.E R21, desc[UR4][R8.64+0x1c] ;  /* 0x00001c0408157981 */ /* 0x000f62000c1e1900 */
[----:B0-----:R-:W-:-:S04]  /*02f0*/  IMAD.WIDE.U32 R6, R5, 0x4, R6 ;  /* 0x0000000405067825 */ /* 0x001fc800078e0006 */
[----:B--2---:R-:W-:-:S04]  /*0300*/  FADD R0, RZ, R0 ;  /* 0x00000000ff007221 */ /* 0x004fc80000000000 */
[----:B---3--:R-:W-:-:S04]  /*0310*/  FADD R0, R0, R3 ;  /* 0x0000000300007221 */ /* 0x008fc80000000000 */
[----:B----4-:R-:W-:-:S04]  /*0320*/  FADD R0, R0, R11 ;  /* 0x0000000b00007221 */ /* 0x010fc80000000000 */
[----:B-----5:R-:W-:-:S04]  /*0330*/  FADD R0, R0, R13 ;  /* 0x0000000d00007221 */ /* 0x020fc80000000000 */
[----:B------:R-:W-:-:S04]  /*0340*/  FADD R0, R0, R15 ;  /* 0x0000000f00007221 */ /* 0x000fc80000000000 */
[----:B------:R-:W-:-:S04]  /*0350*/  FADD R0, R0, R17 ;  /* 0x0000001100007221 */ /* 0x000fc80000000000 */
[----:B------:R-:W-:-:S04]  /*0360*/  FADD R0, R0, R19 ;  /* 0x0000001300007221 */ /* 0x000fc80000000000 */
[----:B------:R-:W-:-:S05]  /*0370*/  FADD R21, R0, R21 ;  /* 0x0000001500157221 */ /* 0x000fca0000000000 */
[----:B------:R0:W-:Y:S02]  /*0380*/  STG.E desc[UR4][R6.64], R21 ;  /* 0x0000001506007986 */ /* 0x0001e4000c101904 */
.L_x_3:
[----:B------:R-:W-:Y:S05]  /*0390*/  BSYNC.RECONVERGENT B0 ;  /* 0x0000000000007941 */ /* 0x000fea0003800200 */
.L_x_2:
[----:B------:R-:W-:Y:S05]  /*03a0*/  @!P0 EXIT ;  /* 0x000000000000894d */ /* 0x000fea0003800000 */
[----:B01----:R-:W0:Y:S08]  /*03b0*/  LDC.64 R6, c[0x4][0x10] ;  /* 0x01000400ff067b82 */ /* 0x003e300000000a00 */
[----:B------:R-:W1:Y:S01]  /*03c0*/  LDC.64 R8, c[0x4][0x8] ;  /* 0x01000200ff087b82 */ /* 0x000e620000000a00 */
[----:B0-----:R-:W-:-:S04]  /*03d0*/  IMAD.WIDE.U32 R6, R5, 0x4, R6 ;  /* 0x0000000405067825 */ /* 0x001fc800078e0006 */
[----:B------:R-:W-:-:S05]  /*03e0*/  IMAD.WIDE R6, R2, 0x4, R6 ;  /* 0x0000000402067825 */ /* 0x000fca00078e0206 */
[----:B------:R-:W2:Y:S01]  /*03f0*/  LDG.E R3, desc[UR4][R6.64] ;  /* 0x0000000406037981 */ /* 0x000ea2000c1e1900 */
[----:B-1----:R-:W-:-:S04]  /*0400*/  IMAD.WIDE.U32 R8, R5, 0x20, R8 ;  /* 0x0000002005087825 */ /* 0x002fc800078e0008 */
[----:B------:R-:W-:-:S05]  /*0410*/  IMAD.WIDE R8, R2, 0x4, R8 ;  /* 0x0000000402087825 */ /* 0x000fca00078e0208 */
[----:B------:R-:W3:Y:S01]  /*0420*/  LDG.E R0, desc[UR4][R8.64] ;  /* 0x0000000408007981 */ /* 0x000ee2000c1e1900 */
[----:B------:R-:W-:Y:S01]  /*0430*/  BSSY.RECONVERGENT B0, `(.L_x_4) ;  /* 0x000000c000007945 */ /* 0x000fe20003800200 */
[----:B--2---:R-:W0:Y:S08]  /*0440*/  MUFU.RCP R4, R3 ;  /* 0x0000000300047308 */ /* 0x004e300000001000 */
[----:B---3--:R-:W1:Y:S01]  /*0450*/  FCHK P0, R0, R3 ;  /* 0x0000000300007302 */ /* 0x008e620000000000 */
[----:B0-----:R-:W-:-:S04]  /*0460*/  FFMA R11, -R3, R4, 1 ;  /* 0x3f800000030b7423 */ /* 0x001fc80000000104 */
[----:B------:R-:W-:-:S04]  /*0470*/  FFMA R11, R4, R11, R4 ;  /* 0x0000000b040b7223 */ /* 0x000fc80000000004 */
[----:B------:R-:W-:-:S04]  /*0480*/  FFMA R4, R0, R11, RZ ;  /* 0x0000000b00047223 */ /* 0x000fc800000000ff */
[----:B------:R-:W-:-:S04]  /*0490*/  FFMA R10, -R3, R4, R0 ;  /* 0x00000004030a7223 */ /* 0x000fc80000000100 */
[----:B------:R-:W-:Y:S01]  /*04a0*/  FFMA R11, R11, R10, R4 ;  /* 0x0000000a0b0b7223 */ /* 0x000fe20000000004 */
[----:B-1----:R-:W-:Y:S06]  /*04b0*/  @!P0 BRA `(.L_x_5) ;  /* 0x00000000000c8947 */ /* 0x002fec0003800000 */
[----:B------:R-:W-:-:S07]  /*04c0*/  MOV R4, 0x4e0 ;  /* 0x000004e000047802 */ /* 0x000fce0000000f00 */
[----:B------:R-:W-:Y:S05]  /*04d0*/  CALL.REL.NOINC `($__internal_0_$__cuda_sm3x_div_rn_noftz_f32_slowpath) ;  /* 0x00000000002c7944 */ /* 0x000fea0003c00000 */
[----:B------:R-:W-:-:S07]  /*04e0*/  IMAD.MOV.U32 R11, RZ, RZ, R0 ;  /* 0x000000ffff0b7224 */ /* 0x000fce00078e0000 */
.L_x_5:
[----:B------:R-:W-:Y:S05]  /*04f0*/  BSYNC.RECONVERGENT B0 ;  /* 0x0000000000007941 */ /* 0x000fea0003800200 */
.L_x_4:
[----:B------:R-:W0:Y:S01]  /*0500*/  LDC.64 R6, c[0x4][0x18] ;  /* 0x01000600ff067b82 */ /* 0x000e220000000a00 */
[----:B------:R-:W-:-:S07]  /*0510*/  LEA R3, R5, R2, 0x3 ;  /* 0x0000000205037211 */ /* 0x000fce00078e18ff */
[----:B------:R-:W1:Y:S01]  /*0520*/  LDC.64 R8, c[0x0][0x388] ;  /* 0x0000e200ff087b82 */ /* 0x000e620000000a00 */
[----:B0-----:R-:W-:-:S04]  /*0530*/  IMAD.WIDE.U32 R6, R5, 0x20, R6 ;  /* 0x0000002005067825 */ /* 0x001fc800078e0006 */
[----:B------:R-:W-:-:S04]  /*0540*/  IMAD.WIDE R6, R2, 0x4, R6 ;  /* 0x0000000402067825 */ /* 0x000fc800078e0206 */
[----:B-1----:R-:W-:Y:S01]  /*0550*/  IMAD.WIDE R2, R3, 0x4, R8 ;  /* 0x0000000403027825 */ /* 0x002fe200078e0208 */
[----:B------:R-:W-:Y:S04]  /*0560*/  STG.E desc[UR4][R6.64], R11 ;  /* 0x0000000b06007986 */ /* 0x000fe8000c101904 */
[----:B------:R-:W-:Y:S01]  /*0570*/  STG.E desc[UR4][R2.64], R11 ;  /* 0x0000000b02007986 */ /* 0x000fe2000c101904 */
[----:B------:R-:W-:Y:S05]  /*0580*/  EXIT ;  /* 0x000000000000794d */ /* 0x000fea0003800000 */
        .weak           $__internal_0_$__cuda_sm3x_div_rn_noftz_f32_slowpath
        .type           $__internal_0_$__cuda_sm3x_div_rn_noftz_f32_slowpath,@function
        .size           $__internal_0_$__cuda_sm3x_div_rn_noftz_f32_slowpath,(.L_x_18 - $__internal_0_$__cuda_sm3x_div_rn_noftz_f32_slowpath)
$__internal_0_$__cuda_sm3x_div_rn_noftz_f32_slowpath:
[--C-:B------:R-:W-:Y:S01]  /*0590*/  SHF.R.U32.HI R7, RZ, 0x17, R3.reuse ;  /* 0x00000017ff077819 */ /* 0x100fe20000011603 */
[----:B------:R-:W-:Y:S01]  /*05a0*/  BSSY.RECONVERGENT B1, `(.L_x_6) ;  /* 0x0000064000017945 */ /* 0x000fe20003800200 */
[----:B------:R-:W-:Y:S01]  /*05b0*/  SHF.R.U32.HI R6, RZ, 0x17, R0 ;  /* 0x00000017ff067819 */ /* 0x000fe20000011600 */
[----:B------:R-:W-:Y:S01]  /*05c0*/  IMAD.MOV.U32 R9, RZ, RZ, R3 ;  /* 0x000000ffff097224 */ /* 0x000fe200078e0003 */
[----:B------:R-:W-:Y:S02]  /*05d0*/  LOP3.LUT R7, R7, 0xff, RZ, 0xc0, !PT ;  /* 0x000000ff07077812 */ /* 0x000fe400078ec0ff */
[----:B------:R-:W-:Y:S02]  /*05e0*/  LOP3.LUT R6, R6, 0xff, RZ, 0xc0, !PT ;  /* 0x000000ff06067812 */ /* 0x000fe400078ec0ff */
[----:B------:R-:W-:Y:S01]  /*05f0*/  MOV R8, R0 ;  /* 0x0000000000087202 */ /* 0x000fe20000000f00 */
[----:B------:R-:W-:Y:S02]  /*0600*/  VIADD R12, R7, 0xffffffff ;  /* 0xffffffff070c7836 */ /* 0x000fe40000000000 */
[----:B------:R-:W-:-:S03]  /*0610*/  VIADD R11, R6, 0xffffffff ;  /* 0xffffffff060b7836 */ /* 0x000fc60000000000 */
[----:B------:R-:W-:-:S04]  /*0620*/  ISETP.GT.U32.AND P0, PT, R12, 0xfd, PT ;  /* 0x000000fd0c00780c */ /* 0x000fc80003f04070 */
[----:B------:R-:W-:-:S13]  /*0630*/  ISETP.GT.U32.OR P0, PT, R11, 0xfd, P0 ;  /* 0x000000fd0b00780c */ /* 0x000fda0000704470 */
[----:B------:R-:W-:Y:S01]  /*0640*/  @!P0 IMAD.MOV.U32 R10, RZ, RZ, RZ ;  /* 0x000000ffff0a8224 */ /* 0x000fe200078e00ff */
[----:B------:R-:W-:Y:S06]  /*0650*/  @!P0 BRA `(.L_x_7) ;  /* 0x00000000005c8947 */ /* 0x000fec0003800000 */
[----:B------:R-:W-:Y:S02]  /*0660*/  FSETP.GTU.FTZ.AND P0, PT, |R0|, +INF , PT ;  /* 0x7f8000000000780b */ /* 0x000fe40003f1c200 */
[----:B------:R-:W-:-:S04]  /*0670*/  FSETP.GTU.FTZ.AND P1, PT, |R3|, +INF , PT ;  /* 0x7f8000000300780b */ /* 0x000fc80003f3c200 */
[----:B------:R-:W-:-:S13]  /*0680*/  PLOP3.LUT P0, PT, P0, P1, PT, 0xf8, 0x8f ;  /* 0x00000000008f781c */ /* 0x000fda0000703f70 */
[----:B------:R-:W-:Y:S05]  /*0690*/  @P0 BRA `(.L_x_8) ;  /* 0x00000004004c0947 */ /* 0x000fea0003800000 */
[----:B------:R-:W-:-:S13]  /*06a0*/  LOP3.LUT P0, RZ, R9, 0x7fffffff, R8, 0xc8, !PT ;  /* 0x7fffffff09ff7812 */ /* 0x000fda000780c808 */
[----:B------:R-:W-:Y:S05]  /*06b0*/  @!P0 BRA `(.L_x_9) ;  /* 0x00000004003c8947 */ /* 0x000fea0003800000 */
[C---:B------:R-:W-:Y:S02]  /*06c0*/  FSETP.NEU.FTZ.AND P2, PT, |R0|.reuse, +INF , PT ;  /* 0x7f8000000000780b */ /* 0x040fe40003f5d200 */
[----:B------:R-:W-:Y:S02]  /*06d0*/  FSETP.NEU.FTZ.AND P1, PT, |R3|, +INF , PT ;  /* 0x7f8000000300780b */ /* 0x000fe40003f3d200 */
[----:B------:R-:W-:-:S11]  /*06e0*/  FSETP.NEU.FTZ.AND P0, PT, |R0|, +INF , PT ;  /* 0x7f8000000000780b */ /* 0x000fd60003f1d200 */
[----:B------:R-:W-:Y:S05]  /*06f0*/  @!P1 BRA !P2, `(.L_x_9) ;  /* 0x00000004002c9947 */ /* 0x000fea0005000000 */
[----:B------:R-:W-:-:S04]  /*0700*/  LOP3.LUT P2, RZ, R8, 0x7fffffff, RZ, 0xc0, !PT ;  /* 0x7fffffff08ff7812 */ /* 0x000fc8000784c0ff */
[----:B------:R-:W-:-:S13]  /*0710*/  PLOP3.LUT P1, PT, P1, P2, PT, 0x2f, 0xf2 ;  /* 0x0000000000f2781c */ /* 0x000fda0000f24577 */
[----:B------:R-:W-:Y:S05]  /*0720*/  @P1 BRA `(.L_x_10) ;  /* 0x0000000400181947 */ /* 0x000fea0003800000 */
[----:B------:R-:W-:-:S04]  /*0730*/  LOP3.LUT P1, RZ, R9, 0x7fffffff, RZ, 0xc0, !PT ;  /* 0x7fffffff09ff7812 */ /* 0x000fc8000782c0ff */
[----:B------:R-:W-:-:S13]  /*0740*/  PLOP3.LUT P0, PT, P0, P1, PT, 0x2f, 0xf2 ;  /* 0x0000000000f2781c */ /* 0x000fda0000702577 */
[----:B------:R-:W-:Y:S05]  /*0750*/  @P0 BRA `(.L_x_11) ;  /* 0x0000000400000947 */ /* 0x000fea0003800000 */
[----:B------:R-:W-:Y:S02]  /*0760*/  ISETP.GE.AND P0, PT, R11, RZ, PT ;  /* 0x000000ff0b00720c */ /* 0x000fe40003f06270 */
[----:B------:R-:W-:-:S11]  /*0770*/  ISETP.GE.AND P1, PT, R12, RZ, PT ;  /* 0x000000ff0c00720c */ /* 0x000fd60003f26270 */
[----:B------:R-:W-:Y:S01]  /*0780*/  @P0 MOV R10, RZ ;  /* 0x000000ff000a0202 */ /* 0x000fe20000000f00 */
[----:B------:R-:W-:Y:S02]  /*0790*/  @!P0 IMAD.MOV.U32 R10, RZ, RZ, -0x40 ;  /* 0xffffffc0ff0a8424 */ /* 0x000fe400078e00ff */
[----:B------:R-:W-:Y:S01]  /*07a0*/  @!P0 FFMA R8, R0, 1.84467440737095516160e+19, RZ ;  /* 0x5f80000000088823 */ /* 0x000fe200000000ff */
[----:B------:R-:W-:Y:S01]  /*07b0*/  @!P1 FFMA R9, R3, 1.84467440737095516160e+19, RZ ;  /* 0x5f80000003099823 */ /* 0x000fe200000000ff */
[----:B------:R-:W-:-:S07]  /*07c0*/  @!P1 VIADD R10, R10, 0x40 ;  /* 0x000000400a0a9836 */ /* 0x000fce0000000000 */
.L_x_7:
[----:B------:R-:W-:Y:S01]  /*07d0*/  LEA R0, R7, 0xc0800000, 0x17 ;  /* 0xc080000007007811 */ /* 0x000fe200078eb8ff */
[----:B------:R-:W-:Y:S01]  /*07e0*/  VIADD R6, R6, 0xffffff81 ;  /* 0xffffff8106067836 */ /* 0x000fe20000000000 */
[----:B------:R-:W-:Y:S02]  /*07f0*/  BSSY.RECONVERGENT B2, `(.L_x_12) ;  /* 0x0000035000027945 */ /* 0x000fe40003800200 */
[----:B------:R-:W-:Y:S01]  /*0800*/  IADD3 R9, PT, PT, -R0, R9, RZ ;  /* 0x0000000900097210 */ /* 0x000fe20007ffe1ff */
[C---:B------:R-:W-:Y:S01]  /*0810*/  IMAD R0, R6.reuse, -0x800000, R8 ;  /* 0xff80000006007824 */ /* 0x040fe200078e0208 */
[----:B------:R-:W-:Y:S02]  /*0820*/  IADD3 R7, PT, PT, R6, 0x7f, -R7 ;  /* 0x0000007f06077810 */ /* 0x000fe40007ffe807 */
[----:B------:R-:W0:Y:S01]  /*0830*/  MUFU.RCP R3, R9 ;  /* 0x0000000900037308 */ /* 0x000e220000001000 */
[----:B------:R-:W-:Y:S01]  /*0840*/  FADD.FTZ R11, -R9, -RZ ;  /* 0x800000ff090b7221 */ /* 0x000fe20000010100 */
[----:B------:R-:W-:-:S03]  /*0850*/  IADD3 R7, PT, PT, R7, R10, RZ ;  /* 0x0000000a07077210 */ /* 0x000fc60007ffe0ff */
[----:B0-----:R-:W-:-:S04]  /*0860*/  FFMA R12, R3, R11, 1 ;  /* 0x3f800000030c7423 */ /* 0x001fc8000000000b */
[----:B------:R-:W-:-:S04]  /*0870*/  FFMA R12, R3, R12, R3 ;  /* 0x0000000c030c7223 */ /* 0x000fc80000000003 */
[----:B------:R-:W-:-:S04]  /*0880*/  FFMA R3, R0, R12, RZ ;  /* 0x0000000c00037223 */ /* 0x000fc800000000ff */
[----:B------:R-:W-:-:S04]  /*0890*/  FFMA R8, R11, R3, R0 ;  /* 0x000000030b087223 */ /* 0x000fc80000000000 */
[----:B------:R-:W-:-:S04]  /*08a0*/  FFMA R13, R12, R8, R3 ;  /* 0x000000080c0d7223 */ /* 0x000fc80000000003 */
[----:B------:R-:W-:-:S04]  /*08b0*/  FFMA R8, R11, R13, R0 ;  /* 0x0000000d0b087223 */ /* 0x000fc80000000000 */
[----:B------:R-:W-:-:S05]  /*08c0*/  FFMA R0, R12, R8, R13 ;  /* 0x000000080c007223 */ /* 0x000fca000000000d */
[----:B------:R-:W-:-:S04]  /*08d0*/  SHF.R.U32.HI R3, RZ, 0x17, R0 ;  /* 0x00000017ff037819 */ /* 0x000fc80000011600 */
[----:B------:R-:W-:-:S05]  /*08e0*/  LOP3.LUT R3, R3, 0xff, RZ, 0xc0, !PT ;  /* 0x000000ff03037812 */ /* 0x000fca00078ec0ff */
[----:B------:R-:W-:-:S05]  /*08f0*/  IMAD.IADD R9, R3, 0x1, R7 ;  /* 0x0000000103097824 */ /* 0x000fca00078e0207 */
[----:B------:R-:W-:-:S04]  /*0900*/  IADD3 R3, PT, PT, R9, -0x1, RZ ;  /* 0xffffffff09037810 */ /* 0x000fc80007ffe0ff */
[----:B------:R-:W-:-:S13]  /*0910*/  ISETP.GE.U32.AND P0, PT, R3, 0xfe, PT ;  /* 0x000000fe0300780c */ /* 0x000fda0003f06070 */
[----:B------:R-:W-:Y:S05]  /*0920*/  @!P0 BRA `(.L_x_13) ;  /* 0x0000000000808947 */ /* 0x000fea0003800000 */
[----:B------:R-:W-:-:S13]  /*0930*/  ISETP.GT.AND P0, PT, R9, 0xfe, PT ;  /* 0x000000fe0900780c */ /* 0x000fda0003f04270 */
[----:B------:R-:W-:Y:S05]  /*0940*/  @P0 BRA `(.L_x_14) ;  /* 0x00000000006c0947 */ /* 0x000fea0003800000 */
[----:B------:R-:W-:-:S13]  /*0950*/  ISETP.GE.AND P0, PT, R9, 0x1, PT ;  /* 0x000000010900780c */ /* 0x000fda0003f06270 */
[----:B------:R-:W-:Y:S05]  /*0960*/  @P0 BRA `(.L_x_15) ;  /* 0x0000000000740947 */ /* 0x000fea0003800000 */
[----:B------:R-:W-:Y:S02]  /*0970*/  ISETP.GE.AND P0, PT, R9, -0x18, PT ;  /* 0xffffffe80900780c */ /* 0x000fe40003f06270 */
[----:B------:R-:W-:-:S11]  /*0980*/  LOP3.LUT R0, R0, 0x80000000, RZ, 0xc0, !PT ;  /* 0x8000000000007812 */ /* 0x000fd600078ec0ff */
[----:B------:R-:W-:Y:S05]  /*0990*/  @!P0 BRA `(.L_x_15) ;  /* 0x0000000000688947 */ /* 0x000fea0003800000 */
[CCC-:B------:R-:W-:Y:S01]  /*09a0*/  FFMA.RZ R3, R12.reuse, R8.reuse, R13.reuse ;  /* 0x000000080c037223 */ /* 0x1c0fe2000000c00d */
[CCC-:B------:R-:W-:Y:S01]  /*09b0*/  FFMA.RM R6, R12.reuse, R8.reuse, R13.reuse ;  /* 0x000000080c067223 */ /* 0x1c0fe2000000400d */
[C---:B------:R-:W-:Y:S02]  /*09c0*/  ISETP.NE.AND P2, PT, R9.reuse, RZ, PT ;  /* 0x000000ff0900720c */ /* 0x040fe40003f45270 */
[----:B------:R-:W-:Y:S02]  /*09d0*/  ISETP.NE.AND P1, PT, R9, RZ, PT ;  /* 0x000000ff0900720c */ /* 0x000fe40003f25270 */
[----:B------:R-:W-:Y:S01]  /*09e0*/  LOP3.LUT R7, R3, 0x7fffff, RZ, 0xc0, !PT ;  /* 0x007fffff03077812 */ /* 0x000fe200078ec0ff */
[----:B------:R-:W-:Y:S01]  /*09f0*/  FFMA.RP R3, R12, R8, R13 ;  /* 0x000000080c037223 */ /* 0x000fe2000000800d */
[C---:B------:R-:W-:Y:S01]  /*0a00*/  VIADD R8, R9.reuse, 0x20 ;  /* 0x0000002009087836 */ /* 0x040fe20000000000 */
[----:B------:R-:W-:Y:S02]  /*0a10*/  IADD3 R9, PT, PT, -R9, RZ, RZ ;  /* 0x000000ff09097210 */ /* 0x000fe40007ffe1ff */
[----:B------:R-:W-:-:S02]  /*0a20*/  LOP3.LUT R7, R7, 0x800000, RZ, 0xfc, !PT ;  /* 0x0080000007077812 */ /* 0x000fc400078efcff */
[----:B------:R-:W-:Y:S02]  /*0a30*/  FSETP.NEU.FTZ.AND P0, PT, R3, R6, PT ;  /* 0x000000060300720b */ /* 0x000fe40003f1d000 */
[----:B------:R-:W-:Y:S02]  /*0a40*/  SHF.L.U32 R8, R7, R8, RZ ;  /* 0x0000000807087219 */ /* 0x000fe400000006ff */
[----:B------:R-:W-:Y:S02]  /*0a50*/  SEL R6, R9, RZ, P2 ;  /* 0x000000ff09067207 */ /* 0x000fe40001000000 */
[----:B------:R-:W-:Y:S02]  /*0a60*/  ISETP.NE.AND P1, PT, R8, RZ, P1 ;  /* 0x000000ff0800720c */ /* 0x000fe40000f25270 */
[----:B------:R-:W-:Y:S02]  /*0a70*/  SHF.R.U32.HI R6, RZ, R6, R7 ;  /* 0x00000006ff067219 */ /* 0x000fe40000011607 */
[----:B------:R-:W-:-:S02]  /*0a80*/  PLOP3.LUT P0, PT, P0, P1, PT, 0xf8, 0x8f ;  /* 0x00000000008f781c */ /* 0x000fc40000703f70 */
[----:B------:R-:W-:Y:S02]  /*0a90*/  SHF.R.U32.HI R8, RZ, 0x1, R6 ;  /* 0x00000001ff087819 */ /* 0x000fe40000011606 */
[----:B------:R-:W-:-:S04]  /*0aa0*/  SEL R3, RZ, 0x1, !P0 ;  /* 0x00000001ff037807 */ /* 0x000fc80004000000 */
[----:B------:R-:W-:-:S04]  /*0ab0*/  LOP3.LUT R3, R3, 0x1, R8, 0xf8, !PT ;  /* 0x0000000103037812 */ /* 0x000fc800078ef808 */
[----:B------:R-:W-:-:S05]  /*0ac0*/  LOP3.LUT R3, R3, R6, RZ, 0xc0, !PT ;  /* 0x0000000603037212 */ /* 0x000fca00078ec0ff */
[----:B------:R-:W-:-:S05]  /*0ad0*/  IMAD.IADD R3, R8, 0x1, R3 ;  /* 0x0000000108037824 */ /* 0x000fca00078e0203 */
[----:B------:R-:W-:Y:S01]  /*0ae0*/  LOP3.LUT R0, R3, R0, RZ, 0xfc, !PT ;  /* 0x0000000003007212 */ /* 0x000fe200078efcff */
[----:B------:R-:W-:Y:S06]  /*0af0*/  BRA `(.L_x_15) ;  /* 0x0000000000107947 */ /* 0x000fec0003800000 */
.L_x_14:
[----:B------:R-:W-:-:S04]  /*0b00*/  LOP3.LUT R0, R0, 0x80000000, RZ, 0xc0, !PT ;  /* 0x8000000000007812 */ /* 0x000fc800078ec0ff */
[----:B------:R-:W-:Y:S01]  /*0b10*/  LOP3.LUT R0, R0, 0x7f800000, RZ, 0xfc, !PT ;  /* 0x7f80000000007812 */ /* 0x000fe200078efcff */
[----:B------:R-:W-:Y:S06]  /*0b20*/  BRA `(.L_x_15) ;  /* 0x0000000000047947 */ /* 0x000fec0003800000 */
.L_x_13:
[----:B------:R-:W-:-:S07]  /*0b30*/  LEA R0, R7, R0, 0x17 ;  /* 0x0000000007007211 */ /* 0x000fce00078eb8ff */
.L_x_15:
[----:B------:R-:W-:Y:S05]  /*0b40*/  BSYNC.RECONVERGENT B2 ;  /* 0x0000000000027941 */ /* 0x000fea0003800200 */
.L_x_12:
[----:B------:R-:W-:Y:S05]  /*0b50*/  BRA `(.L_x_16) ;  /* 0x0000000000207947 */ /* 0x000fea0003800000 */
.L_x_11:
[----:B------:R-:W-:-:S04]  /*0b60*/  LOP3.LUT R0, R9, 0x80000000, R8, 0x48, !PT ;  /* 0x8000000009007812 */ /* 0x000fc800078e4808 */
[----:B------:R-:W-:Y:S01]  /*0b70*/  LOP3.LUT R0, R0, 0x7f800000, RZ, 0xfc, !PT ;  /* 0x7f80000000007812 */ /* 0x000fe200078efcff */
[----:B------:R-:W-:Y:S06]  /*0b80*/  BRA `(.L_x_16) ;  /* 0x0000000000147947 */ /* 0x000fec0003800000 */
.L_x_10:
[----:B------:R-:W-:Y:S01]  /*0b90*/  LOP3.LUT R0, R9, 0x80000000, R8, 0x48, !PT ;  /* 0x8000000009007812 */ /* 0x000fe200078e4808 */
[----:B------:R-:W-:Y:S06]  /*0ba0*/  BRA `(.L_x_16) ;  /* 0x00000000000c7947 */ /* 0x000fec0003800000 */
.L_x_9:
[----:B------:R-:W0:Y:S01]  /*0bb0*/  MUFU.RSQ R0, -QNAN ;  /* 0xffc0000000007908 */ /* 0x000e220000001400 */
[----:B------:R-:W-:Y:S05]  /*0bc0*/  BRA `(.L_x_16) ;  /* 0x0000000000047947 */ /* 0x000fea0003800000 */
.L_x_8:
[----:B------:R-:W-:-:S07]  /*0bd0*/  FADD.FTZ R0, R0, R3 ;  /* 0x0000000300007221 */ /* 0x000fce0000010000 */
.L_x_16:
[----:B------:R-:W-:Y:S05]  /*0be0*/  BSYNC.RECONVERGENT B1 ;  /* 0x0000000000017941 */ /* 0x000fea0003800200 */
.L_x_6:
[----:B------:R-:W-:Y:S02]  /*0bf0*/  HFMA2 R7, -RZ, RZ, 0, 0 ;  /* 0x00000000ff077431 */ /* 0x000fe400000001ff */
[----:B------:R-:W-:-:S04]  /*0c00*/  IMAD.MOV.U32 R6, RZ, RZ, R4 ;  /* 0x000000ffff067224 */ /* 0x000fc800078e0004 */
[----:B0-----:R-:W-:Y:S05]  /*0c10*/  RET.REL.NODEC R6 `(_Z17nn_Softmax_kernelPfS_) ;  /* 0xfffffff006f87950 */ /* 0x001fea0003c3ffff */
.L_x_17:
[----:B------:R-:W-:-:S00]  /*0c20*/  BRA `(.L_x_17) ;  /* 0xfffffffc00fc7947 */ /* 0x000fc0000383ffff */
[----:B------:R-:W-:-:S00]  /*0c30*/  NOP ;  /* 0x0000000000007918 */ /* 0x000fc00000000000 */
        /* <DEDUP_REMOVED lines=12> */
.L_x_18:


//--------------------- .nv.shared.reserved.0     --------------------------
	.section	.nv.shared.reserved.0,"aw",@nobits
	.weak		__nv_reservedSMEM_offset_0_alias
	.size		__nv_reservedSMEM_offset_0_alias, 0, 64
	.other		__nv_reservedSMEM_offset_0_alias,@"STO_CUDA_RESERVED_SHARED STV_DEFAULT"
__nv_reservedSMEM_offset_0_alias:
	.zero		0
	.zero		64


//--------------------- .nv.global                --------------------------
	.section	.nv.global,"aw",@nobits
	.align	4
.nv.global:
	.type		sum_exp,@object
	.size		sum_exp,(x - sum_exp)
sum_exp:
	.zero		32
	.type		x,@object
	.size		x,(result - x)
x:
	.zero		256
	.type		result,@object
	.size		result,(exp_x - result)
result:
	.zero		256
	.type		exp_x,@object
	.size		exp_x,(.L_1 - exp_x)
exp_x:
	.zero		256
.L_1:


//--------------------- .nv.constant0._Z17nn_Softmax_kernelPfS_ --------------------------
	.section	.nv.constant0._Z17nn_Softmax_kernelPfS_,"a",@progbits
	.sectionflags	@""
	.align	4
.nv.constant0._Z17nn_Softmax_kernelPfS_:
	.zero		912


//--------------------- SYMBOLS --------------------------

	.type		.nv.reservedSmem.offset0,@object
	.size		.nv.reservedSmem.offset0,0x4
